//
// Generated by NVIDIA NVVM Compiler
//
// Compiler Build ID: CL-36424714
// Cuda compilation tools, release 13.0, V13.0.88
// Based on NVVM 20.0.0
//

.version 9.0
.target sm_100
.address_size 64

	// .globl	_Z10printHellov
.extern .func  (.param .b32 func_retval0) vprintf
(
	.param .b64 vprintf_param_0,
	.param .b64 vprintf_param_1
)
;
.global .align 1 .b8 $str[32] = {72, 101, 108, 108, 111, 32, 87, 111, 114, 108, 100, 33, 32, 77, 121, 32, 116, 104, 114, 101, 97, 100, 73, 100, 32, 105, 115, 32, 37, 100, 10};

.visible .entry _Z10printHellov()
{
	.local .align 8 .b8 	__local_depot0[8];
	.reg .b64 	%SP;
	.reg .b64 	%SPL;
	.reg .b32 	%r<4>;
	.reg .b64 	%rd<5>;

	mov.u64 	%SPL, __local_depot0;
	cvta.local.u64 	%SP, %SPL;
	add.u64 	%rd1, %SP, 0;
	add.u64 	%rd2, %SPL, 0;
	mov.u32 	%r1, %tid.x;
	st.local.u32 	[%rd2], %r1;
	mov.u64 	%rd3, $str;
	cvta.global.u64 	%rd4, %rd3;
	{ // callseq 0, 0
	.param .b64 param0;
	st.param.b64 	[param0], %rd4;
	.param .b64 param1;
	st.param.b64 	[param1], %rd1;
	.param .b32 retval0;
	call.uni (retval0), 
	vprintf, 
	(
	param0, 
	param1
	);
	ld.param.b32 	%r2, [retval0];
	} // callseq 0
	ret;

}


// ===== COMPILED SASS (sm_100) =====

	.target	sm_100

	.elftype	@"ET_EXEC"


//--------------------- .note.nv.tkinfo           --------------------------
	.section	.note.nv.tkinfo,"",@"SHT_NOTE"
	.sectionflags	@"SHF_NOTE_NV_TKINFO"
	.tkinfo
        /*0018*/ 	.word	0x00000002
        /*0030*/ 	.string	""
        /*0030*/ 	.string	"ptxas"
        /*0030*/ 	.string	"Cuda compilation tools, release 13.0, V13.0.88"
        /*0030*/ 	.string	"Build cuda_13.0.r13.0/compiler.36424714_0"
        /*0030*/ 	.string	"-arch sm_100 -m 64 "



//--------------------- .note.nv.cuinfo           --------------------------
	.section	.note.nv.cuinfo,"",@"SHT_NOTE"
	.sectionflags	@"SHF_NOTE_NV_CUINFO"
        /*0018*/ 	.short	0x0002
        /*001a*/ 	.short	0x0064
        /*001c*/ 	.short	0x0082
	.zero		2


//--------------------- .nv.info                  --------------------------
	.section	.nv.info,"",@"SHT_CUDA_INFO"
	.align	4


	//----- nvinfo : EIATTR_REGCOUNT
	.align		4
        /*0000*/ 	.byte	0x04, 0x2f
        /*0002*/ 	.short	(.L_2 - .L_1)
	.align		4
.L_1:
        /*0004*/ 	.word	index@(_Z10printHellov)
        /*0008*/ 	.word	0x00000018


	//----- nvinfo : EIATTR_FRAME_SIZE
	.align		4
.L_2:
        /*000c*/ 	.byte	0x04, 0x11
        /*000e*/ 	.short	(.L_4 - .L_3)
	.align		4
.L_3:
        /*0010*/ 	.word	index@(_Z10printHellov)
        /*0014*/ 	.word	0x00000008


	//----- nvinfo : EIATTR_MIN_STACK_SIZE
	.align		4
.L_4:
        /*0018*/ 	.byte	0x04, 0x12
        /*001a*/ 	.short	(.L_6 - .L_5)
	.align		4
.L_5:
        /*001c*/ 	.word	index@(_Z10printHellov)
        /*0020*/ 	.word	0x00000008
.L_6:


//--------------------- .nv.compat                --------------------------
	.section	.nv.compat,"",@"SHT_CUDA_COMPAT_INFO"
	.align	4
        /*0000*/ 	.byte	0x02, 0x09, 0x00, 0x00, 0x02, 0x02, 0x01, 0x00, 0x02, 0x05, 0x05, 0x00, 0x03, 0x07, 0x01, 0x01
        /*0010*/ 	.byte	0x02, 0x03, 0x00, 0x00, 0x02, 0x06, 0x01, 0x00, 0x04, 0x0b, 0x08, 0x00, 0x09, 0x00, 0x00, 0x00
        /*0020*/ 	.byte	0x00, 0x00, 0x00, 0x00


//--------------------- .nv.info._Z10printHellov  --------------------------
	.section	.nv.info._Z10printHellov,"",@"SHT_CUDA_INFO"
	.sectionflags	@""
	.align	4


	//----- nvinfo : EIATTR_CUDA_API_VERSION
	.align		4
        /*0000*/ 	.byte	0x04, 0x37
        /*0002*/ 	.short	(.L_8 - .L_7)
.L_7:
        /*0004*/ 	.word	0x00000082


	//----- nvinfo : EIATTR_SPARSE_MMA_MASK
	.align		4
.L_8:
        /*0008*/ 	.byte	0x03, 0x50
        /*000a*/ 	.short	0x0000


	//----- nvinfo : EIATTR_MAXREG_COUNT
	.align		4
        /*000c*/ 	.byte	0x03, 0x1b
        /*000e*/ 	.short	0x00ff


	//----- nvinfo : EIATTR_EXTERNS
	.align		4
        /*0010*/ 	.byte	0x04, 0x0f
        /*0012*/ 	.short	(.L_10 - .L_9)


	//   ....[0]....
	.align		4
.L_9:
        /*0014*/ 	.word	index@(vprintf)


	//----- nvinfo : EIATTR_MERCURY_ISA_VERSION
	.align		4
.L_10:
        /*0018*/ 	.byte	0x03, 0x5f
        /*001a*/ 	.short	0x0101


	//----- nvinfo : EIATTR_VRC_CTA_INIT_COUNT
	.align		4
        /*001c*/ 	.byte	0x02, 0x4a
	.zero		1
	.zero		1


	//----- nvinfo : EIATTR_SYSCALL_OFFSETS
	.align		4
        /*0020*/ 	.byte	0x04, 0x46
        /*0022*/ 	.short	(.L_12 - .L_11)


	//   ....[0]....
.L_11:
        /*0024*/ 	.word	0x000000e0


	//----- nvinfo : EIATTR_EXIT_INSTR_OFFSETS
	.align		4
.L_12:
        /*0028*/ 	.byte	0x04, 0x1c
        /*002a*/ 	.short	(.L_14 - .L_13)


	//   ....[0]....
.L_13:
        /*002c*/ 	.word	0x000000f0


	//----- nvinfo : EIATTR_SW_WAR
	.align		4
.L_14:
        /*0030*/ 	.byte	0x04, 0x36
        /*0032*/ 	.short	(.L_16 - .L_15)
.L_15:
        /*0034*/ 	.word	0x00000008
.L_16:


//--------------------- .nv.callgraph             --------------------------
	.section	.nv.callgraph,"",@"SHT_CUDA_CALLGRAPH"
	.align	4
	.sectionentsize	8
	.align		4
        /*0000*/ 	.word	0x00000000
	.align		4
        /*0004*/ 	.word	0xffffffff
	.align		4
        /*0008*/ 	.word	index@(_Z10printHellov)
	.align		4
        /*000c*/ 	.word	index@(vprintf)
	.align		4
        /*0010*/ 	.word	0x00000000
	.align		4
        /*0014*/ 	.word	0xfffffffe
	.align		4
        /*0018*/ 	.word	0x00000000
	.align		4
        /*001c*/ 	.word	0xfffffffd
	.align		4
        /*0020*/ 	.word	0x00000000
	.align		4
        /*0024*/ 	.word	0xfffffffc


//--------------------- .nv.constant4             --------------------------
	.section	.nv.constant4,"a",@progbits
	.align	8
	.align		8
.nv.constant4:
        /*0000*/ 	.dword	vprintf
	.align		8
        /*0008*/ 	.dword	$str


//--------------------- .text._Z10printHellov     --------------------------
	.section	.text._Z10printHellov,"ax",@progbits
	.align	128
        .global         _Z10printHellov
        .type           _Z10printHellov,@function
        .size           _Z10printHellov,(.L_x_2 - _Z10printHellov)
        .other          _Z10printHellov,@"STO_CUDA_ENTRY STV_DEFAULT"
_Z10printHellov:
.text._Z10printHellov:
[----:B------:R-:W0:Y:S01]  /*0000*/  LDC R1, c[0x0][0x37c] ;  /* 0x0000df00ff017b82 */ /* 0x000e220000000800 */
[----:B------:R-:W1:Y:S01]  /*0010*/  S2R R8, SR_TID.X ;  /* 0x0000000000087919 */ /* 0x000e620000002100 */
[----:B0-----:R-:W-:Y:S01]  /*0020*/  VIADD R1, R1, 0xfffffff8 ;  /* 0xfffffff801017836 */ /* 0x001fe20000000000 */
[----:B------:R-:W-:Y:S01]  /*0030*/  MOV R0, 0x0 ;  /* 0x0000000000007802 */ /* 0x000fe20000000f00 */
[----:B------:R-:W0:Y:S04]  /*0040*/  LDCU UR4, c[0x0][0x2f8] ;  /* 0x00005f00ff0477ac */ /* 0x000e280008000800 */
[----:B------:R2:W3:Y:S01]  /*0050*/  LDC.64 R2, c[0x4][R0] ;  /* 0x0100000000027b82 */ /* 0x0004e20000000a00 */
[----:B------:R-:W4:Y:S01]  /*0060*/  LDCU.64 UR6, c[0x4][0x8] ;  /* 0x01000100ff0677ac */ /* 0x000f220008000a00 */
[----:B------:R-:W5:Y:S01]  /*0070*/  LDCU UR5, c[0x0][0x2fc] ;  /* 0x00005f80ff0577ac */ /* 0x000f620008000800 */
[----:B0-----:R-:W-:Y:S01]  /*0080*/  IADD3 R6, P0, PT, R1, UR4, RZ ;  /* 0x0000000401067c10 */ /* 0x001fe2000ff1e0ff */
[----:B----4-:R-:W-:Y:S01]  /*0090*/  IMAD.U32 R4, RZ, RZ, UR6 ;  /* 0x00000006ff047e24 */ /* 0x010fe2000f8e00ff */
[----:B------:R-:W-:-:S03]  /*00a0*/  MOV R5, UR7 ;  /* 0x0000000700057c02 */ /* 0x000fc60008000f00 */
[----:B-----5:R-:W-:Y:S01]  /*00b0*/  IMAD.X R7, RZ, RZ, UR5, P0 ;  /* 0x00000005ff077e24 */ /* 0x020fe200080e06ff */
[----:B-1----:R2:W-:Y:S07]  /*00c0*/  STL [R1], R8 ;  /* 0x0000000801007387 */ /* 0x0025ee0000100800 */
[----:B------:R-:W-:-:S07]  /*00d0*/  LEPC R20, `(.L_x_0) ;  /* 0x000000001014794e */ /* 0x000fce0000000000 */
[----:B--23--:R-:W-:Y:S05]  /*00e0*/  CALL.ABS.NOINC R2 ;  /* 0x0000000002007343 */ /* 0x00cfea0003c00000 */
.L_x_0:
[----:B------:R-:W-:Y:S05]  /*00f0*/  EXIT ;  /* 0x000000000000794d */ /* 0x000fea0003800000 */
.L_x_1:
[----:B------:R-:W-:-:S00]  /*0100*/  BRA `(.L_x_1) ;  /* 0xfffffffc00fc7947 */ /* 0x000fc0000383ffff */
[----:B------:R-:W-:-:S00]  /*0110*/  NOP ;  /* 0x0000000000007918 */ /* 0x000fc00000000000 */
        /* <DEDUP_REMOVED lines=14> */
.L_x_2:


//--------------------- .nv.global.init           --------------------------
	.section	.nv.global.init,"aw",@progbits
.nv.global.init:
	.type		$str,@object
	.size		$str,(.L_0 - $str)
$str:
        /*0000*/ 	.byte	0x48, 0x65, 0x6c, 0x6c, 0x6f, 0x20, 0x57, 0x6f, 0x72, 0x6c, 0x64, 0x21, 0x20, 0x4d, 0x79, 0x20
        /*0010*/ 	.byte	0x74, 0x68, 0x72, 0x65, 0x61, 0x64, 0x49, 0x64, 0x20, 0x69, 0x73, 0x20, 0x25, 0x64, 0x0a, 0x00
.L_0:


//--------------------- .nv.shared.reserved.0     --------------------------
	.section	.nv.shared.reserved.0,"aw",@nobits
	.weak		__nv_reservedSMEM_offset_0_alias
	.size		__nv_reservedSMEM_offset_0_alias, 0, 64
	.other		__nv_reservedSMEM_offset_0_alias,@"STO_CUDA_RESERVED_SHARED STV_DEFAULT"
__nv_reservedSMEM_offset_0_alias:
	.zero		0
	.zero		64


//--------------------- .nv.constant0._Z10printHellov --------------------------
	.section	.nv.constant0._Z10printHellov,"a",@progbits
	.sectionflags	@""
	.align	4
.nv.constant0._Z10printHellov:
	.zero		896


//--------------------- SYMBOLS --------------------------

	.type		.nv.reservedSmem.offset0,@object
	.size		.nv.reservedSmem.offset0,0x4
	.type		vprintf,@function
